//
// Generated by NVIDIA NVVM Compiler
//
// Compiler Build ID: CL-36424714
// Cuda compilation tools, release 13.0, V13.0.88
// Based on NVVM 20.0.0
//

.version 9.0
.target sm_100
.address_size 64

	// .globl	_Z22vector_addition_kernelIiEvPKT_S2_mPS0_

.visible .entry _Z22vector_addition_kernelIiEvPKT_S2_mPS0_(
	.param .u64 .ptr .align 1 _Z22vector_addition_kernelIiEvPKT_S2_mPS0__param_0,
	.param .u64 .ptr .align 1 _Z22vector_addition_kernelIiEvPKT_S2_mPS0__param_1,
	.param .u64 _Z22vector_addition_kernelIiEvPKT_S2_mPS0__param_2,
	.param .u64 .ptr .align 1 _Z22vector_addition_kernelIiEvPKT_S2_mPS0__param_3
)
{
	.reg .pred 	%p<3>;
	.reg .b32 	%r<13>;
	.reg .b64 	%rd<16>;

	ld.param.u64 	%rd7, [_Z22vector_addition_kernelIiEvPKT_S2_mPS0__param_0];
	ld.param.u64 	%rd8, [_Z22vector_addition_kernelIiEvPKT_S2_mPS0__param_1];
	ld.param.u64 	%rd9, [_Z22vector_addition_kernelIiEvPKT_S2_mPS0__param_2];
	ld.param.u64 	%rd10, [_Z22vector_addition_kernelIiEvPKT_S2_mPS0__param_3];
	mov.u32 	%r6, %tid.x;
	mov.u32 	%r7, %ctaid.x;
	mov.u32 	%r1, %ntid.x;
	mad.lo.s32 	%r12, %r7, %r1, %r6;
	cvt.u64.u32 	%rd15, %r12;
	setp.le.u64 	%p1, %rd9, %rd15;
	@%p1 bra 	$L__BB0_3;
	mov.u32 	%r8, %nctaid.x;
	mul.lo.s32 	%r3, %r1, %r8;
	cvta.to.global.u64 	%rd2, %rd7;
	cvta.to.global.u64 	%rd3, %rd8;
	cvta.to.global.u64 	%rd4, %rd10;
$L__BB0_2:
	shl.b64 	%rd11, %rd15, 2;
	add.s64 	%rd12, %rd2, %rd11;
	ld.global.u32 	%r9, [%rd12];
	add.s64 	%rd13, %rd3, %rd11;
	ld.global.u32 	%r10, [%rd13];
	add.s32 	%r11, %r10, %r9;
	add.s64 	%rd14, %rd4, %rd11;
	st.global.u32 	[%rd14], %r11;
	add.s32 	%r12, %r12, %r3;
	cvt.u64.u32 	%rd15, %r12;
	setp.gt.u64 	%p2, %rd9, %rd15;
	@%p2 bra 	$L__BB0_2;
$L__BB0_3:
	ret;

}


// ===== COMPILED SASS (sm_100) =====

	.target	sm_100

	.elftype	@"ET_EXEC"


//--------------------- .note.nv.tkinfo           --------------------------
	.section	.note.nv.tkinfo,"",@"SHT_NOTE"
	.sectionflags	@"SHF_NOTE_NV_TKINFO"
	.tkinfo
        /*0018*/ 	.word	0x00000002
        /*0030*/ 	.string	""
        /*0030*/ 	.string	"ptxas"
        /*0030*/ 	.string	"Cuda compilation tools, release 13.0, V13.0.88"
        /*0030*/ 	.string	"Build cuda_13.0.r13.0/compiler.36424714_0"
        /*0030*/ 	.string	"-arch sm_100 -m 64 "



//--------------------- .note.nv.cuinfo           --------------------------
	.section	.note.nv.cuinfo,"",@"SHT_NOTE"
	.sectionflags	@"SHF_NOTE_NV_CUINFO"
        /*0018*/ 	.short	0x0002
        /*001a*/ 	.short	0x0064
        /*001c*/ 	.short	0x0082
	.zero		2


//--------------------- .nv.info                  --------------------------
	.section	.nv.info,"",@"SHT_CUDA_INFO"
	.align	4


	//----- nvinfo : EIATTR_REGCOUNT
	.align		4
        /*0000*/ 	.byte	0x04, 0x2f
        /*0002*/ 	.short	(.L_1 - .L_0)
	.align		4
.L_0:
        /*0004*/ 	.word	index@(_Z22vector_addition_kernelIiEvPKT_S2_mPS0_)
        /*0008*/ 	.word	0x00000010


	//----- nvinfo : EIATTR_FRAME_SIZE
	.align		4
.L_1:
        /*000c*/ 	.byte	0x04, 0x11
        /*000e*/ 	.short	(.L_3 - .L_2)
	.align		4
.L_2:
        /*0010*/ 	.word	index@(_Z22vector_addition_kernelIiEvPKT_S2_mPS0_)
        /*0014*/ 	.word	0x00000000


	//----- nvinfo : EIATTR_MIN_STACK_SIZE
	.align		4
.L_3:
        /*0018*/ 	.byte	0x04, 0x12
        /*001a*/ 	.short	(.L_5 - .L_4)
	.align		4
.L_4:
        /*001c*/ 	.word	index@(_Z22vector_addition_kernelIiEvPKT_S2_mPS0_)
        /*0020*/ 	.word	0x00000000
.L_5:


//--------------------- .nv.compat                --------------------------
	.section	.nv.compat,"",@"SHT_CUDA_COMPAT_INFO"
	.align	4
        /*0000*/ 	.byte	0x02, 0x09, 0x00, 0x00, 0x02, 0x02, 0x01, 0x00, 0x02, 0x05, 0x05, 0x00, 0x03, 0x07, 0x01, 0x01
        /*0010*/ 	.byte	0x02, 0x03, 0x00, 0x00, 0x02, 0x06, 0x01, 0x00, 0x04, 0x0b, 0x08, 0x00, 0x09, 0x00, 0x00, 0x00
        /*0020*/ 	.byte	0x00, 0x00, 0x00, 0x00


//--------------------- .nv.info._Z22vector_addition_kernelIiEvPKT_S2_mPS0_ --------------------------
	.section	.nv.info._Z22vector_addition_kernelIiEvPKT_S2_mPS0_,"",@"SHT_CUDA_INFO"
	.sectionflags	@""
	.align	4


	//----- nvinfo : EIATTR_CUDA_API_VERSION
	.align		4
        /*0000*/ 	.byte	0x04, 0x37
        /*0002*/ 	.short	(.L_7 - .L_6)
.L_6:
        /*0004*/ 	.word	0x00000082


	//----- nvinfo : EIATTR_KPARAM_INFO
	.align		4
.L_7:
        /*0008*/ 	.byte	0x04, 0x17
        /*000a*/ 	.short	(.L_9 - .L_8)
.L_8:
        /*000c*/ 	.word	0x00000000
        /*0010*/ 	.short	0x0003
        /*0012*/ 	.short	0x0018
        /*0014*/ 	.byte	0x00, 0xf5, 0x21, 0x00


	//----- nvinfo : EIATTR_KPARAM_INFO
	.align		4
.L_9:
        /*0018*/ 	.byte	0x04, 0x17
        /*001a*/ 	.short	(.L_11 - .L_10)
.L_10:
        /*001c*/ 	.word	0x00000000
        /*0020*/ 	.short	0x0002
        /*0022*/ 	.short	0x0010
        /*0024*/ 	.byte	0x00, 0xf0, 0x21, 0x00


	//----- nvinfo : EIATTR_KPARAM_INFO
	.align		4
.L_11:
        /*0028*/ 	.byte	0x04, 0x17
        /*002a*/ 	.short	(.L_13 - .L_12)
.L_12:
        /*002c*/ 	.word	0x00000000
        /*0030*/ 	.short	0x0001
        /*0032*/ 	.short	0x0008
        /*0034*/ 	.byte	0x00, 0xf5, 0x21, 0x00


	//----- nvinfo : EIATTR_KPARAM_INFO
	.align		4
.L_13:
        /*0038*/ 	.byte	0x04, 0x17
        /*003a*/ 	.short	(.L_15 - .L_14)
.L_14:
        /*003c*/ 	.word	0x00000000
        /*0040*/ 	.short	0x0000
        /*0042*/ 	.short	0x0000
        /*0044*/ 	.byte	0x00, 0xf5, 0x21, 0x00


	//----- nvinfo : EIATTR_SPARSE_MMA_MASK
	.align		4
.L_15:
        /*0048*/ 	.byte	0x03, 0x50
        /*004a*/ 	.short	0x0000


	//----- nvinfo : EIATTR_MAXREG_COUNT
	.align		4
        /*004c*/ 	.byte	0x03, 0x1b
        /*004e*/ 	.short	0x00ff


	//----- nvinfo : EIATTR_MERCURY_ISA_VERSION
	.align		4
        /*0050*/ 	.byte	0x03, 0x5f
        /*0052*/ 	.short	0x0101


	//----- nvinfo : EIATTR_VRC_CTA_INIT_COUNT
	.align		4
        /*0054*/ 	.byte	0x02, 0x4a
	.zero		1
	.zero		1


	//----- nvinfo : EIATTR_EXIT_INSTR_OFFSETS
	.align		4
        /*0058*/ 	.byte	0x04, 0x1c
        /*005a*/ 	.short	(.L_17 - .L_16)


	//   ....[0]....
.L_16:
        /*005c*/ 	.word	0x00000080


	//   ....[1]....
        /*0060*/ 	.word	0x00000210


	//----- nvinfo : EIATTR_CRS_STACK_SIZE
	.align		4
.L_17:
        /*0064*/ 	.byte	0x04, 0x1e
        /*0066*/ 	.short	(.L_19 - .L_18)
.L_18:
        /*0068*/ 	.word	0x00000000


	//----- nvinfo : EIATTR_CBANK_PARAM_SIZE
	.align		4
.L_19:
        /*006c*/ 	.byte	0x03, 0x19
        /*006e*/ 	.short	0x0020


	//----- nvinfo : EIATTR_PARAM_CBANK
	.align		4
        /*0070*/ 	.byte	0x04, 0x0a
        /*0072*/ 	.short	(.L_21 - .L_20)
	.align		4
.L_20:
        /*0074*/ 	.word	index@(.nv.constant0._Z22vector_addition_kernelIiEvPKT_S2_mPS0_)
        /*0078*/ 	.short	0x0380
        /*007a*/ 	.short	0x0020


	//----- nvinfo : EIATTR_SW_WAR
	.align		4
.L_21:
        /*007c*/ 	.byte	0x04, 0x36
        /*007e*/ 	.short	(.L_23 - .L_22)
.L_22:
        /*0080*/ 	.word	0x00000008
.L_23:


//--------------------- .nv.callgraph             --------------------------
	.section	.nv.callgraph,"",@"SHT_CUDA_CALLGRAPH"
	.align	4
	.sectionentsize	8
	.align		4
        /*0000*/ 	.word	0x00000000
	.align		4
        /*0004*/ 	.word	0xffffffff
	.align		4
        /*0008*/ 	.word	0x00000000
	.align		4
        /*000c*/ 	.word	0xfffffffe
	.align		4
        /*0010*/ 	.word	0x00000000
	.align		4
        /*0014*/ 	.word	0xfffffffd
	.align		4
        /*0018*/ 	.word	0x00000000
	.align		4
        /*001c*/ 	.word	0xfffffffc


//--------------------- .text._Z22vector_addition_kernelIiEvPKT_S2_mPS0_ --------------------------
	.section	.text._Z22vector_addition_kernelIiEvPKT_S2_mPS0_,"ax",@progbits
	.align	128
        .global         _Z22vector_addition_kernelIiEvPKT_S2_mPS0_
        .type           _Z22vector_addition_kernelIiEvPKT_S2_mPS0_,@function
        .size           _Z22vector_addition_kernelIiEvPKT_S2_mPS0_,(.L_x_2 - _Z22vector_addition_kernelIiEvPKT_S2_mPS0_)
        .other          _Z22vector_addition_kernelIiEvPKT_S2_mPS0_,@"STO_CUDA_ENTRY STV_DEFAULT"
_Z22vector_addition_kernelIiEvPKT_S2_mPS0_:
.text._Z22vector_addition_kernelIiEvPKT_S2_mPS0_:
[----:B------:R-:W-:Y:S01]  /*0000*/  LDC R1, c[0x0][0x37c] ;  /* 0x0000df00ff017b82 */ /* 0x000fe20000000800 */
[----:B------:R-:W0:Y:S07]  /*0010*/  S2R R0, SR_TID.X ;  /* 0x0000000000007919 */ /* 0x000e2e0000002100 */
[----:B------:R-:W0:Y:S01]  /*0020*/  S2UR UR4, SR_CTAID.X ;  /* 0x00000000000479c3 */ /* 0x000e220000002500 */
[----:B------:R-:W1:Y:S07]  /*0030*/  LDCU.64 UR8, c[0x0][0x390] ;  /* 0x00007200ff0877ac */ /* 0x000e6e0008000a00 */
[----:B------:R-:W0:Y:S02]  /*0040*/  LDC R9, c[0x0][0x360] ;  /* 0x0000d800ff097b82 */ /* 0x000e240000000800 */
[----:B0-----:R-:W-:-:S05]  /*0050*/  IMAD R0, R9, UR4, R0 ;  /* 0x0000000409007c24 */ /* 0x001fca000f8e0200 */
[----:B-1----:R-:W-:-:S04]  /*0060*/  ISETP.GE.U32.AND P0, PT, R0, UR8, PT ;  /* 0x0000000800007c0c */ /* 0x002fc8000bf06070 */
[----:B------:R-:W-:-:S13]  /*0070*/  ISETP.GE.U32.AND.EX P0, PT, RZ, UR9, PT, P0 ;  /* 0x00000009ff007c0c */ /* 0x000fda000bf06100 */
[----:B------:R-:W-:Y:S05]  /*0080*/  @P0 EXIT ;  /* 0x000000000000094d */ /* 0x000fea0003800000 */
[----:B------:R-:W0:Y:S01]  /*0090*/  LDCU UR4, c[0x0][0x370] ;  /* 0x00006e00ff0477ac */ /* 0x000e220008000800 */
[----:B------:R-:W-:Y:S02]  /*00a0*/  IMAD.MOV.U32 R8, RZ, RZ, R0 ;  /* 0x000000ffff087224 */ /* 0x000fe400078e0000 */
[----:B------:R-:W-:Y:S01]  /*00b0*/  IMAD.MOV.U32 R13, RZ, RZ, RZ ;  /* 0x000000ffff0d7224 */ /* 0x000fe200078e00ff */
[----:B------:R-:W1:Y:S01]  /*00c0*/  LDCU.64 UR6, c[0x0][0x358] ;  /* 0x00006b00ff0677ac */ /* 0x000e620008000a00 */
[----:B------:R-:W2:Y:S01]  /*00d0*/  LDCU.64 UR10, c[0x0][0x398] ;  /* 0x00007300ff0a77ac */ /* 0x000ea20008000a00 */
[----:B------:R-:W3:Y:S01]  /*00e0*/  LDCU.128 UR12, c[0x0][0x380] ;  /* 0x00007000ff0c77ac */ /* 0x000ee20008000c00 */
[----:B0-----:R-:W-:-:S07]  /*00f0*/  IMAD R9, R9, UR4, RZ ;  /* 0x0000000409097c24 */ /* 0x001fce000f8e02ff */
.L_x_0:
[C---:B0-----:R-:W-:Y:S01]  /*0100*/  IMAD.SHL.U32 R6, R8.reuse, 0x4, RZ ;  /* 0x0000000408067824 */ /* 0x041fe200078e00ff */
[----:B------:R-:W-:-:S04]  /*0110*/  SHF.L.U64.HI R7, R8, 0x2, R13 ;  /* 0x0000000208077819 */ /* 0x000fc8000001020d */
[C---:B---3--:R-:W-:Y:S02]  /*0120*/  IADD3 R4, P1, PT, R6.reuse, UR14, RZ ;  /* 0x0000000e06047c10 */ /* 0x048fe4000ff3e0ff */
[----:B------:R-:W-:Y:S02]  /*0130*/  IADD3 R2, P0, PT, R6, UR12, RZ ;  /* 0x0000000c06027c10 */ /* 0x000fe4000ff1e0ff */
[C---:B------:R-:W-:Y:S02]  /*0140*/  IADD3.X R5, PT, PT, R7.reuse, UR15, RZ, P1, !PT ;  /* 0x0000000f07057c10 */ /* 0x040fe40008ffe4ff */
[----:B------:R-:W-:-:S04]  /*0150*/  IADD3.X R3, PT, PT, R7, UR13, RZ, P0, !PT ;  /* 0x0000000d07037c10 */ /* 0x000fc800087fe4ff */
[----:B-1----:R-:W3:Y:S04]  /*0160*/  LDG.E R5, desc[UR6][R4.64] ;  /* 0x0000000604057981 */ /* 0x002ee8000c1e1900 */
[----:B------:R-:W3:Y:S01]  /*0170*/  LDG.E R2, desc[UR6][R2.64] ;  /* 0x0000000602027981 */ /* 0x000ee2000c1e1900 */
[----:B--2---:R-:W-:Y:S01]  /*0180*/  IADD3 R6, P0, PT, R6, UR10, RZ ;  /* 0x0000000a06067c10 */ /* 0x004fe2000ff1e0ff */
[----:B------:R-:W-:-:S03]  /*0190*/  IMAD.IADD R8, R9, 0x1, R0 ;  /* 0x0000000109087824 */ /* 0x000fc600078e0200 */
[----:B------:R-:W-:Y:S02]  /*01a0*/  IADD3.X R7, PT, PT, R7, UR11, RZ, P0, !PT ;  /* 0x0000000b07077c10 */ /* 0x000fe400087fe4ff */
[----:B------:R-:W-:-:S04]  /*01b0*/  ISETP.GE.U32.AND P0, PT, R8, UR8, PT ;  /* 0x0000000808007c0c */ /* 0x000fc8000bf06070 */
[----:B------:R-:W-:Y:S01]  /*01c0*/  ISETP.GE.U32.AND.EX P0, PT, RZ, UR9, PT, P0 ;  /* 0x00000009ff007c0c */ /* 0x000fe2000bf06100 */
[----:B------:R-:W-:Y:S02]  /*01d0*/  IMAD.MOV.U32 R0, RZ, RZ, R8 ;  /* 0x000000ffff007224 */ /* 0x000fe400078e0008 */
[----:B---3--:R-:W-:-:S05]  /*01e0*/  IMAD.IADD R11, R2, 0x1, R5 ;  /* 0x00000001020b7824 */ /* 0x008fca00078e0205 */
[----:B------:R0:W-:Y:S05]  /*01f0*/  STG.E desc[UR6][R6.64], R11 ;  /* 0x0000000b06007986 */ /* 0x0001ea000c101906 */
[----:B------:R-:W-:Y:S05]  /*0200*/  @!P0 BRA `(.L_x_0) ;  /* 0xfffffffc00bc8947 */ /* 0x000fea000383ffff */
[----:B------:R-:W-:Y:S05]  /*0210*/  EXIT ;  /* 0x000000000000794d */ /* 0x000fea0003800000 */
.L_x_1:
[----:B------:R-:W-:-:S00]  /*0220*/  BRA `(.L_x_1) ;  /* 0xfffffffc00fc7947 */ /* 0x000fc0000383ffff */
[----:B------:R-:W-:-:S00]  /*0230*/  NOP ;  /* 0x0000000000007918 */ /* 0x000fc00000000000 */
        /* <DEDUP_REMOVED lines=12> */
.L_x_2:


//--------------------- .nv.shared.reserved.0     --------------------------
	.section	.nv.shared.reserved.0,"aw",@nobits
	.weak		__nv_reservedSMEM_offset_0_alias
	.size		__nv_reservedSMEM_offset_0_alias, 0, 64
	.other		__nv_reservedSMEM_offset_0_alias,@"STO_CUDA_RESERVED_SHARED STV_DEFAULT"
__nv_reservedSMEM_offset_0_alias:
	.zero		0
	.zero		64


//--------------------- .nv.constant0._Z22vector_addition_kernelIiEvPKT_S2_mPS0_ --------------------------
	.section	.nv.constant0._Z22vector_addition_kernelIiEvPKT_S2_mPS0_,"a",@progbits
	.sectionflags	@""
	.align	4
.nv.constant0._Z22vector_addition_kernelIiEvPKT_S2_mPS0_:
	.zero		928


//--------------------- SYMBOLS --------------------------

	.type		.nv.reservedSmem.offset0,@object
	.size		.nv.reservedSmem.offset0,0x4
